	.headerflags	@"EF_CUDA_TEXMODE_UNIFIED EF_CUDA_64BIT_ADDRESS EF_CUDA_ACCELERATORS EF_CUDA_SM90 EF_CUDA_VIRTUAL_SM(EF_CUDA_SM90)"
	.elftype	@"ET_EXEC"


//--------------------- .nv.info                  --------------------------
	.section	.nv.info,"",@"SHT_CUDA_INFO"
	.align	4


	//----- nvinfo : EIATTR_REGCOUNT
	.align		4
        /*0000*/ 	.byte	0x04, 0x2f
        /*0002*/ 	.short	(.L_3 - .L_2)
	.align		4
.L_2:
        /*0004*/ 	.word	index@(triton_poi_fused__native_batch_norm_legit_no_training_relu_2)
        /*0008*/ 	.word	0x00000016


	//----- nvinfo : EIATTR_MIN_STACK_SIZE
	.align		4
.L_3:
        /*000c*/ 	.byte	0x04, 0x12
        /*000e*/ 	.short	(.L_5 - .L_4)
	.align		4
.L_4:
        /*0010*/ 	.word	index@(triton_poi_fused__native_batch_norm_legit_no_training_relu_2)
        /*0014*/ 	.word	0x00000000


	//----- nvinfo : EIATTR_FRAME_SIZE
	.align		4
.L_5:
        /*0018*/ 	.byte	0x04, 0x11
        /*001a*/ 	.short	(.L_7 - .L_6)
	.align		4
.L_6:
        /*001c*/ 	.word	index@(triton_poi_fused__native_batch_norm_legit_no_training_relu_2)
        /*0020*/ 	.word	0x00000000


	//----- nvinfo : EIATTR_MIN_STACK_SIZE
	.align		4
.L_7:
        /*0024*/ 	.byte	0x04, 0x12
        /*0026*/ 	.short	(.L_9 - .L_8)
	.align		4
.L_8:
        /*0028*/ 	.word	index@(triton_poi_fused__native_batch_norm_legit_no_training_relu_2)
        /*002c*/ 	.word	0x00000000
.L_9:


//--------------------- .nv.info.triton_poi_fused__native_batch_norm_legit_no_training_relu_2 --------------------------
	.section	.nv.info.triton_poi_fused__native_batch_norm_legit_no_training_relu_2,"",@"SHT_CUDA_INFO"
	.sectionflags	@""
	.align	4


	//----- nvinfo : EIATTR_CUDA_API_VERSION
	.align		4
        /*0000*/ 	.byte	0x04, 0x37
        /*0002*/ 	.short	(.L_11 - .L_10)
.L_10:
        /*0004*/ 	.word	0x0000007c


	//----- nvinfo : EIATTR_KPARAM_INFO
	.align		4
.L_11:
        /*0008*/ 	.byte	0x04, 0x17
        /*000a*/ 	.short	(.L_13 - .L_12)
.L_12:
        /*000c*/ 	.word	0x00000000
        /*0010*/ 	.short	0x0006
        /*0012*/ 	.short	0x0030
        /*0014*/ 	.byte	0x00, 0xf0, 0x11, 0x00


	//----- nvinfo : EIATTR_KPARAM_INFO
	.align		4
.L_13:
        /*0018*/ 	.byte	0x04, 0x17
        /*001a*/ 	.short	(.L_15 - .L_14)
.L_14:
        /*001c*/ 	.word	0x00000000
        /*0020*/ 	.short	0x0005
        /*0022*/ 	.short	0x0028
        /*0024*/ 	.byte	0x00, 0xf4, 0x21, 0x00


	//----- nvinfo : EIATTR_KPARAM_INFO
	.align		4
.L_15:
        /*0028*/ 	.byte	0x04, 0x17
        /*002a*/ 	.short	(.L_17 - .L_16)
.L_16:
        /*002c*/ 	.word	0x00000000
        /*0030*/ 	.short	0x0004
        /*0032*/ 	.short	0x0020
        /*0034*/ 	.byte	0x00, 0xf4, 0x21, 0x00


	//----- nvinfo : EIATTR_KPARAM_INFO
	.align		4
.L_17:
        /*0038*/ 	.byte	0x04, 0x17
        /*003a*/ 	.short	(.L_19 - .L_18)
.L_18:
        /*003c*/ 	.word	0x00000000
        /*0040*/ 	.short	0x0003
        /*0042*/ 	.short	0x0018
        /*0044*/ 	.byte	0x00, 0xf4, 0x21, 0x00


	//----- nvinfo : EIATTR_KPARAM_INFO
	.align		4
.L_19:
        /*0048*/ 	.byte	0x04, 0x17
        /*004a*/ 	.short	(.L_21 - .L_20)
.L_20:
        /*004c*/ 	.word	0x00000000
        /*0050*/ 	.short	0x0002
        /*0052*/ 	.short	0x0010
        /*0054*/ 	.byte	0x00, 0xf4, 0x21, 0x00


	//----- nvinfo : EIATTR_KPARAM_INFO
	.align		4
.L_21:
        /*0058*/ 	.byte	0x04, 0x17
        /*005a*/ 	.short	(.L_23 - .L_22)
.L_22:
        /*005c*/ 	.word	0x00000000
        /*0060*/ 	.short	0x0001
        /*0062*/ 	.short	0x0008
        /*0064*/ 	.byte	0x00, 0xf4, 0x21, 0x00


	//----- nvinfo : EIATTR_KPARAM_INFO
	.align		4
.L_23:
        /*0068*/ 	.byte	0x04, 0x17
        /*006a*/ 	.short	(.L_25 - .L_24)
.L_24:
        /*006c*/ 	.word	0x00000000
        /*0070*/ 	.short	0x0000
        /*0072*/ 	.short	0x0000
        /*0074*/ 	.byte	0x00, 0xf4, 0x21, 0x00


	//----- nvinfo : EIATTR_SPARSE_MMA_MASK
	.align		4
.L_25:
        /*0078*/ 	.byte	0x03, 0x50
        /*007a*/ 	.short	0x0000


	//----- nvinfo : EIATTR_MAXREG_COUNT
	.align		4
        /*007c*/ 	.byte	0x03, 0x1b
        /*007e*/ 	.short	0x00ff


	//----- nvinfo : EIATTR_EXIT_INSTR_OFFSETS
	.align		4
        /*0080*/ 	.byte	0x04, 0x1c
        /*0082*/ 	.short	(.L_27 - .L_26)


	//   ....[0]....
.L_26:
        /*0084*/ 	.word	0x00000480


	//   ....[1]....
        /*0088*/ 	.word	0x000004a0


	//----- nvinfo : EIATTR_REQNTID
	.align		4
.L_27:
        /*008c*/ 	.byte	0x04, 0x10
        /*008e*/ 	.short	(.L_29 - .L_28)
.L_28:
        /*0090*/ 	.word	0x00000080
        /*0094*/ 	.word	0x00000001
        /*0098*/ 	.word	0x00000001


	//----- nvinfo : EIATTR_CBANK_PARAM_SIZE
	.align		4
.L_29:
        /*009c*/ 	.byte	0x03, 0x19
        /*009e*/ 	.short	0x0034


	//----- nvinfo : EIATTR_PARAM_CBANK
	.align		4
        /*00a0*/ 	.byte	0x04, 0x0a
        /*00a2*/ 	.short	(.L_31 - .L_30)
	.align		4
.L_30:
        /*00a4*/ 	.word	index@(.nv.constant0.triton_poi_fused__native_batch_norm_legit_no_training_relu_2)
        /*00a8*/ 	.short	0x0210
        /*00aa*/ 	.short	0x0034


	//----- nvinfo : EIATTR_SW_WAR
	.align		4
.L_31:
        /*00ac*/ 	.byte	0x04, 0x36
        /*00ae*/ 	.short	(.L_33 - .L_32)
.L_32:
        /*00b0*/ 	.word	0x00000008
.L_33:


//--------------------- .nv.callgraph             --------------------------
	.section	.nv.callgraph,"",@"SHT_CUDA_CALLGRAPH"
	.align	4
	.sectionentsize	8
	.align		4
        /*0000*/ 	.word	0x00000000
	.align		4
        /*0004*/ 	.word	0xffffffff
	.align		4
        /*0008*/ 	.word	0x00000000
	.align		4
        /*000c*/ 	.word	0xfffffffe
	.align		4
        /*0010*/ 	.word	0x00000000
	.align		4
        /*0014*/ 	.word	0xfffffffd
	.align		4
        /*0018*/ 	.word	0x00000000
	.align		4
        /*001c*/ 	.word	0xfffffffc


//--------------------- .nv.constant4             --------------------------
	.section	.nv.constant4,"a",@progbits
	.align	8
	.align		8
.nv.constant4:
        /*0000*/ 	.dword	_$_str
	.align		8
        /*0008*/ 	.dword	_$_str_$_2


//--------------------- .text.triton_poi_fused__native_batch_norm_legit_no_training_relu_2 --------------------------
	.section	.text.triton_poi_fused__native_batch_norm_legit_no_training_relu_2,"ax",@progbits
	.align	128
        .global         triton_poi_fused__native_batch_norm_legit_no_training_relu_2
        .type           triton_poi_fused__native_batch_norm_legit_no_training_relu_2,@function
        .size           triton_poi_fused__native_batch_norm_legit_no_training_relu_2,(.L_x_1 - triton_poi_fused__native_batch_norm_legit_no_training_relu_2)
        .other          triton_poi_fused__native_batch_norm_legit_no_training_relu_2,@"STO_CUDA_ENTRY STV_DEFAULT"
triton_poi_fused__native_batch_norm_legit_no_training_relu_2:
.text.triton_poi_fused__native_batch_norm_legit_no_training_relu_2:
[----:B------:R-:W0:Y:S01]  /*0000*/  LDC R1, c[0x0][0x28] ;  /* 0x00000a00ff017b82 */ /* 0x000e220000000800 */
[----:B------:R-:W1:Y:S07]  /*0010*/  S2R R0, SR_TID.X ;  /* 0x0000000000007919 */ /* 0x000e6e0000002100 */
[----:B------:R-:W2:Y:S01]  /*0020*/  LDC.64 R8, c[0x0][0x220] ;  /* 0x00008800ff087b82 */ /* 0x000ea20000000a00 */
[----:B------:R-:W-:Y:S01]  /*0030*/  ULDC.64 UR4, c[0x0][0x208] ;  /* 0x0000820000047ab9 */ /* 0x000fe20000000a00 */
[----:B------:R-:W3:Y:S06]  /*0040*/  S2R R5, SR_CTAID.X ;  /* 0x0000000000057919 */ /* 0x000eec0000002500 */
[----:B------:R-:W4:Y:S08]  /*0050*/  LDC.64 R14, c[0x0][0x218] ;  /* 0x00008600ff0e7b82 */ /* 0x000f300000000a00 */
[----:B------:R-:W5:Y:S08]  /*0060*/  LDC.64 R12, c[0x0][0x210] ;  /* 0x00008400ff0c7b82 */ /* 0x000f700000000a00 */
[----:B------:R-:W4:Y:S01]  /*0070*/  LDC.64 R16, c[0x0][0x228] ;  /* 0x00008a00ff107b82 */ /* 0x000f220000000a00 */
[----:B-1----:R-:W-:-:S07]  /*0080*/  IMAD.SHL.U32 R0, R0, 0x2, RZ ;  /* 0x0000000200007824 */ /* 0x002fce00078e00ff */
[----:B------:R-:W1:Y:S01]  /*0090*/  LDC.64 R18, c[0x0][0x230] ;  /* 0x00008c00ff127b82 */ /* 0x000e620000000a00 */
[----:B---3--:R-:W-:Y:S02]  /*00a0*/  SHF.R.S32.HI R3, RZ, 0x17, R5 ;  /* 0x00000017ff037819 */ /* 0x008fe40000011405 */
[----:B------:R-:W-:Y:S02]  /*00b0*/  LOP3.LUT R0, R0, 0xfe, RZ, 0xc0, !PT ;  /* 0x000000fe00007812 */ /* 0x000fe400078ec0ff */
[----:B------:R-:W-:-:S03]  /*00c0*/  SGXT R3, R3, 0x1 ;  /* 0x000000010303781a */ /* 0x000fc60000000200 */
[----:B------:R-:W-:Y:S01]  /*00d0*/  IMAD R0, R5, 0x100, R0 ;  /* 0x0000010005007824 */ /* 0x000fe200078e0200 */
[----:B------:R-:W-:-:S04]  /*00e0*/  CS2R R4, SRZ ;  /* 0x0000000000047805 */ /* 0x000fc8000001ff00 */
[----:B------:R-:W-:Y:S02]  /*00f0*/  LEA.HI R3, R3, R0, RZ, 0x4 ;  /* 0x0000000003037211 */ /* 0x000fe400078f20ff */
[----:B------:R-:W-:Y:S02]  /*0100*/  ISETP.GE.AND P0, PT, R0, 0x100, PT ;  /* 0x000001000000780c */ /* 0x000fe40003f06270 */
[----:B------:R-:W-:-:S04]  /*0110*/  SHF.R.S32.HI R3, RZ, 0x4, R3 ;  /* 0x00000004ff037819 */ /* 0x000fc80000011403 */
[----:B------:R-:W-:-:S04]  /*0120*/  LEA.HI R2, R3, R3, RZ, 0x2 ;  /* 0x0000000303027211 */ /* 0x000fc800078f10ff */
[----:B------:R-:W-:-:S04]  /*0130*/  LOP3.LUT R2, R2, 0xfffffffc, RZ, 0xc0, !PT ;  /* 0xfffffffc02027812 */ /* 0x000fc800078ec0ff */
[----:B------:R-:W-:-:S05]  /*0140*/  IADD3 R11, R3, -R2, RZ ;  /* 0x80000002030b7210 */ /* 0x000fca0007ffe0ff */
[----:B--2---:R-:W-:-:S05]  /*0150*/  IMAD.WIDE R8, R11, 0x4, R8 ;  /* 0x000000040b087825 */ /* 0x004fca00078e0208 */
[----:B------:R-:W2:Y:S04]  /*0160*/  @!P0 LDG.E.EL R4, desc[UR4][R8.64] ;  /* 0x0000000408048981 */ /* 0x000ea8000c2e1900 */
[----:B------:R3:W2:Y:S01]  /*0170*/  @!P0 LDG.E.EL R5, desc[UR4][R8.64] ;  /* 0x0000000408058981 */ /* 0x0006a2000c2e1900 */
[----:B------:R-:W-:Y:S02]  /*0180*/  CS2R R6, SRZ ;  /* 0x0000000000067805 */ /* 0x000fe4000001ff00 */
[----:B------:R-:W-:Y:S01]  /*0190*/  CS2R R2, SRZ ;  /* 0x0000000000027805 */ /* 0x000fe2000001ff00 */
[----:B----4-:R-:W-:-:S04]  /*01a0*/  IMAD.WIDE R14, R11, 0x4, R14 ;  /* 0x000000040b0e7825 */ /* 0x010fc800078e020e */
[----:B-----5:R-:W-:Y:S01]  /*01b0*/  IMAD.WIDE R12, R0, 0x4, R12 ;  /* 0x00000004000c7825 */ /* 0x020fe200078e020c */
[----:B------:R-:W4:Y:S01]  /*01c0*/  @!P0 LDG.E.EL R7, desc[UR4][R14.64] ;  /* 0x000000040e078981 */ /* 0x000f22000c2e1900 */
[----:B---3--:R-:W-:Y:S02]  /*01d0*/  CS2R R8, SRZ ;  /* 0x0000000000087805 */ /* 0x008fe4000001ff00 */
[C---:B0-----:R-:W-:Y:S01]  /*01e0*/  IMAD.WIDE R16, R11.reuse, 0x4, R16 ;  /* 0x000000040b107825 */ /* 0x041fe200078e0210 */
[----:B------:R0:W3:Y:S03]  /*01f0*/  @!P0 LDG.E.EL R6, desc[UR4][R14.64] ;  /* 0x000000040e068981 */ /* 0x0000e6000c2e1900 */
[----:B-1----:R-:W-:Y:S01]  /*0200*/  IMAD.WIDE R18, R11, 0x4, R18 ;  /* 0x000000040b127825 */ /* 0x002fe200078e0212 */
[----:B------:R1:W4:Y:S01]  /*0210*/  @!P0 LDG.E.64 R2, desc[UR4][R12.64] ;  /* 0x000000040c028981 */ /* 0x000322000c1e1b00 */
[----:B------:R-:W-:-:S03]  /*0220*/  CS2R R10, SRZ ;  /* 0x00000000000a7805 */ /* 0x000fc6000001ff00 */
[----:B------:R-:W5:Y:S04]  /*0230*/  @!P0 LDG.E.EL R9, desc[UR4][R18.64] ;  /* 0x0000000412098981 */ /* 0x000f68000c2e1900 */
[----:B------:R-:W5:Y:S04]  /*0240*/  @!P0 LDG.E.EL R10, desc[UR4][R16.64] ;  /* 0x00000004100a8981 */ /* 0x000f68000c2e1900 */
[----:B------:R-:W3:Y:S04]  /*0250*/  @!P0 LDG.E.EL R11, desc[UR4][R16.64] ;  /* 0x00000004100b8981 */ /* 0x000ee8000c2e1900 */
[----:B------:R-:W3:Y:S01]  /*0260*/  @!P0 LDG.E.EL R8, desc[UR4][R18.64] ;  /* 0x0000000412088981 */ /* 0x000ee2000c2e1900 */
[----:B0-----:R-:W-:Y:S01]  /*0270*/  HFMA2.MMA R14, -RZ, RZ, 1.625, 0 ;  /* 0x3e800000ff0e7435 */ /* 0x001fe200000001ff */
[----:B--2---:R-:W-:Y:S01]  /*0280*/  FADD R4, R4, 0.0010000000474974513054 ;  /* 0x3a83126f04047421 */ /* 0x004fe20000000000 */
[----:B------:R-:W-:-:S03]  /*0290*/  FADD R5, R5, 0.0010000000474974513054 ;  /* 0x3a83126f05057421 */ /* 0x000fc60000000000 */
[----:B-1----:R-:W0:Y:S08]  /*02a0*/  MUFU.SQRT R12, R4 ;  /* 0x00000004000c7308 */ /* 0x002e300000002000 */
[----:B------:R1:W2:Y:S01]  /*02b0*/  MUFU.SQRT R13, R5 ;  /* 0x00000005000d7308 */ /* 0x0002a20000002000 */
[C---:B0-----:R-:W-:Y:S02]  /*02c0*/  FSETP.GT.AND P1, PT, R12.reuse, 8.50705917302346158658e+37, PT ;  /* 0x7e8000000c00780b */ /* 0x041fe40003f24000 */
[----:B------:R-:W-:Y:S01]  /*02d0*/  FSETP.GEU.AND P3, PT, R12, 1.175494350822287508e-38, PT ;  /* 0x008000000c00780b */ /* 0x000fe20003f6e000 */
[----:B-1----:R-:W0:Y:S01]  /*02e0*/  LDC.64 R4, c[0x0][0x238] ;  /* 0x00008e00ff047b82 */ /* 0x002e220000000a00 */
[----:B--2---:R-:W-:-:S02]  /*02f0*/  FSETP.GT.AND P2, PT, R13, 8.50705917302346158658e+37, PT ;  /* 0x7e8000000d00780b */ /* 0x004fc40003f44000 */
[----:B------:R-:W-:-:S07]  /*0300*/  FSETP.GEU.AND P4, PT, R13, 1.175494350822287508e-38, PT ;  /* 0x008000000d00780b */ /* 0x000fce0003f8e000 */
[----:B------:R-:W-:-:S04]  /*0310*/  @P1 FMUL R12, R12, 0.25 ;  /* 0x3e8000000c0c1820 */ /* 0x000fc80000400000 */
[----:B------:R-:W-:Y:S01]  /*0320*/  @!P3 FMUL R12, R12, 16777216 ;  /* 0x4b8000000c0cb820 */ /* 0x000fe20000400000 */
[----:B------:R-:W-:-:S04]  /*0330*/  @P2 FMUL R13, R13, 0.25 ;  /* 0x3e8000000d0d2820 */ /* 0x000fc80000400000 */
[----:B------:R-:W-:Y:S01]  /*0340*/  @!P4 FMUL R13, R13, 16777216 ;  /* 0x4b8000000d0dc820 */ /* 0x000fe20000400000 */
[----:B------:R-:W1:Y:S01]  /*0350*/  MUFU.RCP R12, R12 ;  /* 0x0000000c000c7308 */ /* 0x000e620000001000 */
[----:B------:R-:W-:-:S07]  /*0360*/  FSEL R15, R14, 1, P1 ;  /* 0x3f8000000e0f7808 */ /* 0x000fce0000800000 */
[----:B------:R-:W2:Y:S01]  /*0370*/  MUFU.RCP R13, R13 ;  /* 0x0000000d000d7308 */ /* 0x000ea20000001000 */
[----:B------:R-:W-:Y:S01]  /*0380*/  FSEL R14, R14, 1, P2 ;  /* 0x3f8000000e0e7808 */ /* 0x000fe20001000000 */
[----:B------:R-:W-:-:S04]  /*0390*/  @!P3 FMUL R15, R15, 16777216 ;  /* 0x4b8000000f0fb820 */ /* 0x000fc80000400000 */
[----:B------:R-:W-:Y:S01]  /*03a0*/  @!P4 FMUL R14, R14, 16777216 ;  /* 0x4b8000000e0ec820 */ /* 0x000fe20000400000 */
[----:B----4-:R-:W-:Y:S01]  /*03b0*/  FADD R2, -R7, R2 ;  /* 0x0000000207027221 */ /* 0x010fe20000000100 */
[----:B---3--:R-:W-:Y:S01]  /*03c0*/  FADD R3, -R6, R3 ;  /* 0x0000000306037221 */ /* 0x008fe20000000100 */
[----:B-1----:R-:W-:Y:S01]  /*03d0*/  FMUL R15, R12, R15 ;  /* 0x0000000f0c0f7220 */ /* 0x002fe20000400000 */
[----:B--2---:R-:W-:-:S03]  /*03e0*/  FMUL R14, R13, R14 ;  /* 0x0000000e0d0e7220 */ /* 0x004fc60000400000 */
[----:B------:R-:W-:Y:S01]  /*03f0*/  FMUL R2, R2, R15 ;  /* 0x0000000f02027220 */ /* 0x000fe20000400000 */
[----:B------:R-:W-:-:S03]  /*0400*/  FMUL R3, R3, R14 ;  /* 0x0000000e03037220 */ /* 0x000fc60000400000 */
[----:B-----5:R-:W-:Y:S01]  /*0410*/  FFMA R2, R2, R10, R9 ;  /* 0x0000000a02027223 */ /* 0x020fe20000000009 */
[----:B------:R-:W-:-:S04]  /*0420*/  FFMA R3, R3, R11, R8 ;  /* 0x0000000b03037223 */ /* 0x000fc80000000008 */
[----:B------:R-:W-:Y:S02]  /*0430*/  FSETP.GEU.AND P1, PT, R2, RZ, PT ;  /* 0x000000ff0200720b */ /* 0x000fe40003f2e000 */
[C---:B------:R-:W-:Y:S01]  /*0440*/  FSETP.GEU.AND P2, PT, R3.reuse, RZ, PT ;  /* 0x000000ff0300720b */ /* 0x040fe20003f4e000 */
[----:B0-----:R-:W-:Y:S01]  /*0450*/  IMAD.WIDE R4, R0, 0x4, R4 ;  /* 0x0000000400047825 */ /* 0x001fe200078e0204 */
[----:B------:R-:W-:Y:S02]  /*0460*/  FSEL R2, R2, RZ, P1 ;  /* 0x000000ff02027208 */ /* 0x000fe40000800000 */
[----:B------:R-:W-:Y:S01]  /*0470*/  FSEL R3, R3, RZ, P2 ;  /* 0x000000ff03037208 */ /* 0x000fe20001000000 */
[----:B------:R-:W-:Y:S08]  /*0480*/  @P0 EXIT ;  /* 0x000000000000094d */ /* 0x000ff00003800000 */
[----:B------:R-:W-:Y:S01]  /*0490*/  STG.E.64 desc[UR4][R4.64], R2 ;  /* 0x0000000204007986 */ /* 0x000fe2000c101b04 */
[----:B------:R-:W-:Y:S05]  /*04a0*/  EXIT ;  /* 0x000000000000794d */ /* 0x000fea0003800000 */
.L_x_0:
[----:B------:R-:W-:-:S00]  /*04b0*/  BRA `(.L_x_0) ;  /* 0xfffffffc00fc7947 */ /* 0x000fc0000383ffff */
[----:B------:R-:W-:-:S00]  /*04c0*/  NOP ;  /* 0x0000000000007918 */ /* 0x000fc00000000000 */
        /* <DEDUP_REMOVED lines=11> */
.L_x_1:


//--------------------- .nv.global.init           --------------------------
	.section	.nv.global.init,"aw",@progbits
.nv.global.init:
	.type		_$_str,@object
	.size		_$_str,(_$_str_$_2 - _$_str)
_$_str:
        /*0000*/ 	.byte	0x5f, 0x5f, 0x43, 0x55, 0x44, 0x41, 0x5f, 0x46, 0x54, 0x5a, 0x00
	.type		_$_str_$_2,@object
	.size		_$_str_$_2,(.L_1 - _$_str_$_2)
_$_str_$_2:
        /*000b*/ 	.byte	0x5f, 0x5f, 0x43, 0x55, 0x44, 0x41, 0x5f, 0x50, 0x52, 0x45, 0x43, 0x5f, 0x53, 0x51, 0x52, 0x54
        /*001b*/ 	.byte	0x00
.L_1:


//--------------------- .nv.constant0.triton_poi_fused__native_batch_norm_legit_no_training_relu_2 --------------------------
	.section	.nv.constant0.triton_poi_fused__native_batch_norm_legit_no_training_relu_2,"a",@progbits
	.sectionflags	@""
	.align	4
.nv.constant0.triton_poi_fused__native_batch_norm_legit_no_training_relu_2:
	.zero		580
